//
// Generated by NVIDIA NVVM Compiler
//
// Compiler Build ID: CL-36424714
// Cuda compilation tools, release 13.0, V13.0.88
// Based on NVVM 20.0.0
//

.version 9.0
.target sm_100
.address_size 64

	// .globl	_Z9vectorAddPfS_S_i

.visible .entry _Z9vectorAddPfS_S_i(
	.param .u64 .ptr .align 1 _Z9vectorAddPfS_S_i_param_0,
	.param .u64 .ptr .align 1 _Z9vectorAddPfS_S_i_param_1,
	.param .u64 .ptr .align 1 _Z9vectorAddPfS_S_i_param_2,
	.param .u32 _Z9vectorAddPfS_S_i_param_3
)
{


	ret;

}


// ===== COMPILED SASS (sm_100) =====

	.target	sm_100

	.elftype	@"ET_EXEC"


//--------------------- .note.nv.tkinfo           --------------------------
	.section	.note.nv.tkinfo,"",@"SHT_NOTE"
	.sectionflags	@"SHF_NOTE_NV_TKINFO"
	.tkinfo
        /*0018*/ 	.word	0x00000002
        /*0030*/ 	.string	""
        /*0030*/ 	.string	"ptxas"
        /*0030*/ 	.string	"Cuda compilation tools, release 13.0, V13.0.88"
        /*0030*/ 	.string	"Build cuda_13.0.r13.0/compiler.36424714_0"
        /*0030*/ 	.string	"-arch sm_100 -m 64 "



//--------------------- .note.nv.cuinfo           --------------------------
	.section	.note.nv.cuinfo,"",@"SHT_NOTE"
	.sectionflags	@"SHF_NOTE_NV_CUINFO"
        /*0018*/ 	.short	0x0002
        /*001a*/ 	.short	0x0064
        /*001c*/ 	.short	0x0082
	.zero		2


//--------------------- .nv.info                  --------------------------
	.section	.nv.info,"",@"SHT_CUDA_INFO"
	.align	4


	//----- nvinfo : EIATTR_REGCOUNT
	.align		4
        /*0000*/ 	.byte	0x04, 0x2f
        /*0002*/ 	.short	(.L_1 - .L_0)
	.align		4
.L_0:
        /*0004*/ 	.word	index@(_Z9vectorAddPfS_S_i)
        /*0008*/ 	.word	0x00000004


	//----- nvinfo : EIATTR_FRAME_SIZE
	.align		4
.L_1:
        /*000c*/ 	.byte	0x04, 0x11
        /*000e*/ 	.short	(.L_3 - .L_2)
	.align		4
.L_2:
        /*0010*/ 	.word	index@(_Z9vectorAddPfS_S_i)
        /*0014*/ 	.word	0x00000000


	//----- nvinfo : EIATTR_MIN_STACK_SIZE
	.align		4
.L_3:
        /*0018*/ 	.byte	0x04, 0x12
        /*001a*/ 	.short	(.L_5 - .L_4)
	.align		4
.L_4:
        /*001c*/ 	.word	index@(_Z9vectorAddPfS_S_i)
        /*0020*/ 	.word	0x00000000
.L_5:


//--------------------- .nv.compat                --------------------------
	.section	.nv.compat,"",@"SHT_CUDA_COMPAT_INFO"
	.align	4
        /*0000*/ 	.byte	0x02, 0x09, 0x00, 0x00, 0x02, 0x02, 0x01, 0x00, 0x02, 0x05, 0x05, 0x00, 0x03, 0x07, 0x01, 0x01
        /*0010*/ 	.byte	0x02, 0x03, 0x00, 0x00, 0x02, 0x06, 0x01, 0x00, 0x04, 0x0b, 0x08, 0x00, 0x09, 0x00, 0x00, 0x00
        /*0020*/ 	.byte	0x00, 0x00, 0x00, 0x00


//--------------------- .nv.info._Z9vectorAddPfS_S_i --------------------------
	.section	.nv.info._Z9vectorAddPfS_S_i,"",@"SHT_CUDA_INFO"
	.sectionflags	@""
	.align	4


	//----- nvinfo : EIATTR_CUDA_API_VERSION
	.align		4
        /*0000*/ 	.byte	0x04, 0x37
        /*0002*/ 	.short	(.L_7 - .L_6)
.L_6:
        /*0004*/ 	.word	0x00000082


	//----- nvinfo : EIATTR_KPARAM_INFO
	.align		4
.L_7:
        /*0008*/ 	.byte	0x04, 0x17
        /*000a*/ 	.short	(.L_9 - .L_8)
.L_8:
        /*000c*/ 	.word	0x00000000
        /*0010*/ 	.short	0x0003
        /*0012*/ 	.short	0x0018
        /*0014*/ 	.byte	0x00, 0xf0, 0x11, 0x00


	//----- nvinfo : EIATTR_KPARAM_INFO
	.align		4
.L_9:
        /*0018*/ 	.byte	0x04, 0x17
        /*001a*/ 	.short	(.L_11 - .L_10)
.L_10:
        /*001c*/ 	.word	0x00000000
        /*0020*/ 	.short	0x0002
        /*0022*/ 	.short	0x0010
        /*0024*/ 	.byte	0x00, 0xf5, 0x21, 0x00


	//----- nvinfo : EIATTR_KPARAM_INFO
	.align		4
.L_11:
        /*0028*/ 	.byte	0x04, 0x17
        /*002a*/ 	.short	(.L_13 - .L_12)
.L_12:
        /*002c*/ 	.word	0x00000000
        /*0030*/ 	.short	0x0001
        /*0032*/ 	.short	0x0008
        /*0034*/ 	.byte	0x00, 0xf5, 0x21, 0x00


	//----- nvinfo : EIATTR_KPARAM_INFO
	.align		4
.L_13:
        /*0038*/ 	.byte	0x04, 0x17
        /*003a*/ 	.short	(.L_15 - .L_14)
.L_14:
        /*003c*/ 	.word	0x00000000
        /*0040*/ 	.short	0x0000
        /*0042*/ 	.short	0x0000
        /*0044*/ 	.byte	0x00, 0xf5, 0x21, 0x00


	//----- nvinfo : EIATTR_SPARSE_MMA_MASK
	.align		4
.L_15:
        /*0048*/ 	.byte	0x03, 0x50
        /*004a*/ 	.short	0x0000


	//----- nvinfo : EIATTR_MAXREG_COUNT
	.align		4
        /*004c*/ 	.byte	0x03, 0x1b
        /*004e*/ 	.short	0x00ff


	//----- nvinfo : EIATTR_MERCURY_ISA_VERSION
	.align		4
        /*0050*/ 	.byte	0x03, 0x5f
        /*0052*/ 	.short	0x0101


	//----- nvinfo : EIATTR_VRC_CTA_INIT_COUNT
	.align		4
        /*0054*/ 	.byte	0x02, 0x4a
	.zero		1
	.zero		1


	//----- nvinfo : EIATTR_EXIT_INSTR_OFFSETS
	.align		4
        /*0058*/ 	.byte	0x04, 0x1c
        /*005a*/ 	.short	(.L_17 - .L_16)


	//   ....[0]....
.L_16:
        /*005c*/ 	.word	0x00000010


	//----- nvinfo : EIATTR_CBANK_PARAM_SIZE
	.align		4
.L_17:
        /*0060*/ 	.byte	0x03, 0x19
        /*0062*/ 	.short	0x001c


	//----- nvinfo : EIATTR_PARAM_CBANK
	.align		4
        /*0064*/ 	.byte	0x04, 0x0a
        /*0066*/ 	.short	(.L_19 - .L_18)
	.align		4
.L_18:
        /*0068*/ 	.word	index@(.nv.constant0._Z9vectorAddPfS_S_i)
        /*006c*/ 	.short	0x0380
        /*006e*/ 	.short	0x001c


	//----- nvinfo : EIATTR_SW_WAR
	.align		4
.L_19:
        /*0070*/ 	.byte	0x04, 0x36
        /*0072*/ 	.short	(.L_21 - .L_20)
.L_20:
        /*0074*/ 	.word	0x00000008
.L_21:


//--------------------- .nv.callgraph             --------------------------
	.section	.nv.callgraph,"",@"SHT_CUDA_CALLGRAPH"
	.align	4
	.sectionentsize	8
	.align		4
        /*0000*/ 	.word	0x00000000
	.align		4
        /*0004*/ 	.word	0xffffffff
	.align		4
        /*0008*/ 	.word	0x00000000
	.align		4
        /*000c*/ 	.word	0xfffffffe
	.align		4
        /*0010*/ 	.word	0x00000000
	.align		4
        /*0014*/ 	.word	0xfffffffd
	.align		4
        /*0018*/ 	.word	0x00000000
	.align		4
        /*001c*/ 	.word	0xfffffffc


//--------------------- .text._Z9vectorAddPfS_S_i --------------------------
	.section	.text._Z9vectorAddPfS_S_i,"ax",@progbits
	.align	128
        .global         _Z9vectorAddPfS_S_i
        .type           _Z9vectorAddPfS_S_i,@function
        .size           _Z9vectorAddPfS_S_i,(.L_x_1 - _Z9vectorAddPfS_S_i)
        .other          _Z9vectorAddPfS_S_i,@"STO_CUDA_ENTRY STV_DEFAULT"
_Z9vectorAddPfS_S_i:
.text._Z9vectorAddPfS_S_i:
[----:B------:R-:W-:Y:S01]  /*0000*/  LDC R1, c[0x0][0x37c] ;  /* 0x0000df00ff017b82 */ /* 0x000fe20000000800 */
[----:B------:R-:W-:Y:S05]  /*0010*/  EXIT ;  /* 0x000000000000794d */ /* 0x000fea0003800000 */
.L_x_0:
[----:B------:R-:W-:-:S00]  /*0020*/  BRA `(.L_x_0) ;  /* 0xfffffffc00fc7947 */ /* 0x000fc0000383ffff */
[----:B------:R-:W-:-:S00]  /*0030*/  NOP ;  /* 0x0000000000007918 */ /* 0x000fc00000000000 */
        /* <DEDUP_REMOVED lines=12> */
.L_x_1:


//--------------------- .nv.shared.reserved.0     --------------------------
	.section	.nv.shared.reserved.0,"aw",@nobits
	.weak		__nv_reservedSMEM_offset_0_alias
	.size		__nv_reservedSMEM_offset_0_alias, 0, 64
	.other		__nv_reservedSMEM_offset_0_alias,@"STO_CUDA_RESERVED_SHARED STV_DEFAULT"
__nv_reservedSMEM_offset_0_alias:
	.zero		0
	.zero		64


//--------------------- .nv.constant0._Z9vectorAddPfS_S_i --------------------------
	.section	.nv.constant0._Z9vectorAddPfS_S_i,"a",@progbits
	.sectionflags	@""
	.align	4
.nv.constant0._Z9vectorAddPfS_S_i:
	.zero		924


//--------------------- SYMBOLS --------------------------

	.type		.nv.reservedSmem.offset0,@object
	.size		.nv.reservedSmem.offset0,0x4
